	.headerflags	@"EF_CUDA_TEXMODE_UNIFIED EF_CUDA_64BIT_ADDRESS EF_CUDA_ACCELERATORS EF_CUDA_SM90 EF_CUDA_VIRTUAL_SM(EF_CUDA_SM90)"
	.elftype	@"ET_EXEC"


//--------------------- .nv.info                  --------------------------
	.section	.nv.info,"",@"SHT_CUDA_INFO"
	.align	4


	//----- nvinfo : EIATTR_REGCOUNT
	.align		4
        /*0000*/ 	.byte	0x04, 0x2f
        /*0002*/ 	.short	(.L_2 - .L_1)
	.align		4
.L_1:
        /*0004*/ 	.word	index@(triton_poi_fused_exp_mul_tanh_3)
        /*0008*/ 	.word	0x00000012


	//----- nvinfo : EIATTR_MIN_STACK_SIZE
	.align		4
.L_2:
        /*000c*/ 	.byte	0x04, 0x12
        /*000e*/ 	.short	(.L_4 - .L_3)
	.align		4
.L_3:
        /*0010*/ 	.word	index@(triton_poi_fused_exp_mul_tanh_3)
        /*0014*/ 	.word	0x00000000


	//----- nvinfo : EIATTR_FRAME_SIZE
	.align		4
.L_4:
        /*0018*/ 	.byte	0x04, 0x11
        /*001a*/ 	.short	(.L_6 - .L_5)
	.align		4
.L_5:
        /*001c*/ 	.word	index@(triton_poi_fused_exp_mul_tanh_3)
        /*0020*/ 	.word	0x00000000


	//----- nvinfo : EIATTR_MIN_STACK_SIZE
	.align		4
.L_6:
        /*0024*/ 	.byte	0x04, 0x12
        /*0026*/ 	.short	(.L_8 - .L_7)
	.align		4
.L_7:
        /*0028*/ 	.word	index@(triton_poi_fused_exp_mul_tanh_3)
        /*002c*/ 	.word	0x00000000
.L_8:


//--------------------- .nv.info.triton_poi_fused_exp_mul_tanh_3 --------------------------
	.section	.nv.info.triton_poi_fused_exp_mul_tanh_3,"",@"SHT_CUDA_INFO"
	.sectionflags	@""
	.align	4


	//----- nvinfo : EIATTR_CUDA_API_VERSION
	.align		4
        /*0000*/ 	.byte	0x04, 0x37
        /*0002*/ 	.short	(.L_10 - .L_9)
.L_9:
        /*0004*/ 	.word	0x0000007c


	//----- nvinfo : EIATTR_KPARAM_INFO
	.align		4
.L_10:
        /*0008*/ 	.byte	0x04, 0x17
        /*000a*/ 	.short	(.L_12 - .L_11)
.L_11:
        /*000c*/ 	.word	0x00000000
        /*0010*/ 	.short	0x0004
        /*0012*/ 	.short	0x001c
        /*0014*/ 	.byte	0x00, 0xf0, 0x11, 0x00


	//----- nvinfo : EIATTR_KPARAM_INFO
	.align		4
.L_12:
        /*0018*/ 	.byte	0x04, 0x17
        /*001a*/ 	.short	(.L_14 - .L_13)
.L_13:
        /*001c*/ 	.word	0x00000000
        /*0020*/ 	.short	0x0003
        /*0022*/ 	.short	0x0018
        /*0024*/ 	.byte	0x00, 0xf0, 0x11, 0x00


	//----- nvinfo : EIATTR_KPARAM_INFO
	.align		4
.L_14:
        /*0028*/ 	.byte	0x04, 0x17
        /*002a*/ 	.short	(.L_16 - .L_15)
.L_15:
        /*002c*/ 	.word	0x00000000
        /*0030*/ 	.short	0x0002
        /*0032*/ 	.short	0x0010
        /*0034*/ 	.byte	0x00, 0xf4, 0x21, 0x00


	//----- nvinfo : EIATTR_KPARAM_INFO
	.align		4
.L_16:
        /*0038*/ 	.byte	0x04, 0x17
        /*003a*/ 	.short	(.L_18 - .L_17)
.L_17:
        /*003c*/ 	.word	0x00000000
        /*0040*/ 	.short	0x0001
        /*0042*/ 	.short	0x0008
        /*0044*/ 	.byte	0x00, 0xf4, 0x21, 0x00


	//----- nvinfo : EIATTR_KPARAM_INFO
	.align		4
.L_18:
        /*0048*/ 	.byte	0x04, 0x17
        /*004a*/ 	.short	(.L_20 - .L_19)
.L_19:
        /*004c*/ 	.word	0x00000000
        /*0050*/ 	.short	0x0000
        /*0052*/ 	.short	0x0000
        /*0054*/ 	.byte	0x00, 0xf4, 0x21, 0x00


	//----- nvinfo : EIATTR_SPARSE_MMA_MASK
	.align		4
.L_20:
        /*0058*/ 	.byte	0x03, 0x50
        /*005a*/ 	.short	0x0000


	//----- nvinfo : EIATTR_MAXREG_COUNT
	.align		4
        /*005c*/ 	.byte	0x03, 0x1b
        /*005e*/ 	.short	0x00ff


	//----- nvinfo : EIATTR_EXIT_INSTR_OFFSETS
	.align		4
        /*0060*/ 	.byte	0x04, 0x1c
        /*0062*/ 	.short	(.L_22 - .L_21)


	//   ....[0]....
.L_21:
        /*0064*/ 	.word	0x000005f0


	//   ....[1]....
        /*0068*/ 	.word	0x00000650


	//----- nvinfo : EIATTR_REQNTID
	.align		4
.L_22:
        /*006c*/ 	.byte	0x04, 0x10
        /*006e*/ 	.short	(.L_24 - .L_23)
.L_23:
        /*0070*/ 	.word	0x00000020
        /*0074*/ 	.word	0x00000001
        /*0078*/ 	.word	0x00000001


	//----- nvinfo : EIATTR_CRS_STACK_SIZE
	.align		4
.L_24:
        /*007c*/ 	.byte	0x04, 0x1e
        /*007e*/ 	.short	(.L_26 - .L_25)
.L_25:
        /*0080*/ 	.word	0x00000000


	//----- nvinfo : EIATTR_CBANK_PARAM_SIZE
	.align		4
.L_26:
        /*0084*/ 	.byte	0x03, 0x19
        /*0086*/ 	.short	0x0020


	//----- nvinfo : EIATTR_PARAM_CBANK
	.align		4
        /*0088*/ 	.byte	0x04, 0x0a
        /*008a*/ 	.short	(.L_28 - .L_27)
	.align		4
.L_27:
        /*008c*/ 	.word	index@(.nv.constant0.triton_poi_fused_exp_mul_tanh_3)
        /*0090*/ 	.short	0x0210
        /*0092*/ 	.short	0x0020


	//----- nvinfo : EIATTR_SW_WAR
	.align		4
.L_28:
        /*0094*/ 	.byte	0x04, 0x36
        /*0096*/ 	.short	(.L_30 - .L_29)
.L_29:
        /*0098*/ 	.word	0x00000008
.L_30:


//--------------------- .nv.callgraph             --------------------------
	.section	.nv.callgraph,"",@"SHT_CUDA_CALLGRAPH"
	.align	4
	.sectionentsize	8
	.align		4
        /*0000*/ 	.word	0x00000000
	.align		4
        /*0004*/ 	.word	0xffffffff
	.align		4
        /*0008*/ 	.word	0x00000000
	.align		4
        /*000c*/ 	.word	0xfffffffe
	.align		4
        /*0010*/ 	.word	0x00000000
	.align		4
        /*0014*/ 	.word	0xfffffffd
	.align		4
        /*0018*/ 	.word	0x00000000
	.align		4
        /*001c*/ 	.word	0xfffffffc


//--------------------- .nv.constant4             --------------------------
	.section	.nv.constant4,"a",@progbits
	.align	8
	.align		8
.nv.constant4:
        /*0000*/ 	.dword	_$_str


//--------------------- .text.triton_poi_fused_exp_mul_tanh_3 --------------------------
	.section	.text.triton_poi_fused_exp_mul_tanh_3,"ax",@progbits
	.sectionflags	@"SHF_BARRIERS=1"
	.align	128
        .global         triton_poi_fused_exp_mul_tanh_3
        .type           triton_poi_fused_exp_mul_tanh_3,@function
        .size           triton_poi_fused_exp_mul_tanh_3,(.L_x_4 - triton_poi_fused_exp_mul_tanh_3)
        .other          triton_poi_fused_exp_mul_tanh_3,@"STO_CUDA_ENTRY STV_DEFAULT"
triton_poi_fused_exp_mul_tanh_3:
.text.triton_poi_fused_exp_mul_tanh_3:
[----:B------:R-:W0:Y:S02]  /*0000*/  LDC R1, c[0x0][0x28] ;  /* 0x00000a00ff017b82 */ /* 0x000e240000000800 */
[----:B------:R-:W1:Y:S01]  /*0010*/  S2R R4, SR_TID.X ;  /* 0x0000000000047919 */ /* 0x000e620000002100 */
[----:B------:R-:W2:Y:S01]  /*0020*/  LDC.64 R6, c[0x0][0x210] ;  /* 0x00008400ff067b82 */ /* 0x000ea20000000a00 */
[----:B------:R-:W-:Y:S01]  /*0030*/  IMAD.MOV.U32 R15, RZ, RZ, RZ ;  /* 0x000000ffff0f7224 */ /* 0x000fe200078e00ff */
[----:B------:R-:W-:Y:S01]  /*0040*/  ULDC.64 UR6, c[0x0][0x208] ;  /* 0x0000820000067ab9 */ /* 0x000fe20000000a00 */
[----:B------:R-:W3:Y:S01]  /*0050*/  S2R R11, SR_CTAID.X ;  /* 0x00000000000b7919 */ /* 0x000ee20000002500 */
[----:B------:R-:W4:Y:S01]  /*0060*/  S2R R5, SR_CTAID.Y ;  /* 0x0000000000057919 */ /* 0x000f220000002600 */
[----:B-1----:R-:W-:Y:S02]  /*0070*/  SHF.R.U32.HI R0, RZ, 0x2, R4 ;  /* 0x00000002ff007819 */ /* 0x002fe40000011604 */
[----:B------:R-:W-:Y:S02]  /*0080*/  LOP3.LUT R10, R4, 0x10, RZ, 0xc0, !PT ;  /* 0x00000010040a7812 */ /* 0x000fe400078ec0ff */
[----:B------:R-:W-:Y:S01]  /*0090*/  SGXT.U32 R0, R0, 0x2 ;  /* 0x000000020000781a */ /* 0x000fe20000000000 */
[----:B---3--:R-:W-:Y:S01]  /*00a0*/  IMAD.SHL.U32 R11, R11, 0x4, RZ ;  /* 0x000000040b0b7824 */ /* 0x008fe200078e00ff */
[----:B------:R-:W-:Y:S01]  /*00b0*/  SHF.R.U32.HI R3, RZ, 0x2, R10 ;  /* 0x00000002ff037819 */ /* 0x000fe2000001160a */
[----:B----4-:R-:W-:-:S03]  /*00c0*/  IMAD.SHL.U32 R5, R5, 0x8, RZ ;  /* 0x0000000805057824 */ /* 0x010fc600078e00ff */
[----:B------:R-:W-:Y:S02]  /*00d0*/  LOP3.LUT R0, R0, R3, RZ, 0xfc, !PT ;  /* 0x0000000300007212 */ /* 0x000fe400078efcff */
[----:B------:R-:W-:Y:S02]  /*00e0*/  LOP3.LUT R2, R11, 0x3, R4, 0xf8, !PT ;  /* 0x000000030b027812 */ /* 0x000fe400078ef804 */
[----:B------:R-:W-:Y:S02]  /*00f0*/  LOP3.LUT R3, R0, R5, RZ, 0xfc, !PT ;  /* 0x0000000500037212 */ /* 0x000fe400078efcff */
[----:B------:R-:W-:-:S03]  /*0100*/  ISETP.GE.AND P0, PT, R2, 0x4, PT ;  /* 0x000000040200780c */ /* 0x000fc60003f06270 */
[C---:B------:R-:W-:Y:S01]  /*0110*/  IMAD R8, R3.reuse, 0x8, R2 ;  /* 0x0000000803087824 */ /* 0x040fe200078e0202 */
[----:B------:R-:W-:-:S03]  /*0120*/  ISETP.LT.AND P0, PT, R3, 0x8, !P0 ;  /* 0x000000080300780c */ /* 0x000fc60004701270 */
[----:B------:R-:W-:-:S04]  /*0130*/  VIADD R9, R8, 0x4 ;  /* 0x0000000408097836 */ /* 0x000fc80000000000 */
[----:B--2---:R-:W-:Y:S01]  /*0140*/  IMAD.WIDE R6, R9, 0x4, R6 ;  /* 0x0000000409067825 */ /* 0x004fe200078e0206 */
[----:B------:R-:W1:Y:S05]  /*0150*/  S2UR UR5, SR_CgaCtaId ;  /* 0x00000000000579c3 */ /* 0x000e6a0000008800 */
[----:B------:R2:W3:Y:S01]  /*0160*/  @P0 LDG.E.EL R15, desc[UR6][R6.64] ;  /* 0x00000006060f0981 */ /* 0x0004e2000c2e1900 */
[----:B------:R-:W-:Y:S01]  /*0170*/  UMOV UR4, 0x400 ;  /* 0x0000040000047882 */ /* 0x000fe20000000000 */
[----:B------:R-:W-:Y:S01]  /*0180*/  LOP3.LUT R5, R5, 0x7, R4, 0xf8, !PT ;  /* 0x0000000705057812 */ /* 0x000fe200078ef804 */
[----:B------:R-:W4:Y:S01]  /*0190*/  LDC.64 R8, c[0x0][0x218] ;  /* 0x00008600ff087b82 */ /* 0x000f220000000a00 */
[----:B------:R-:W-:-:S02]  /*01a0*/  SHF.R.U32.HI R14, RZ, 0x3, R4 ;  /* 0x00000003ff0e7819 */ /* 0x000fc40000011604 */
[----:B------:R-:W-:Y:S02]  /*01b0*/  LEA.HI R12, R5, R5, RZ, 0x1 ;  /* 0x00000005050c7211 */ /* 0x000fe400078f08ff */
[----:B------:R-:W-:Y:S01]  /*01c0*/  SHF.R.U32.HI R13, RZ, 0x3, R10 ;  /* 0x00000003ff0d7819 */ /* 0x000fe2000001160a */
[----:B--2---:R-:W-:Y:S01]  /*01d0*/  IMAD.SHL.U32 R6, R4, 0x8, RZ ;  /* 0x0000000804067824 */ /* 0x004fe200078e00ff */
[----:B------:R-:W-:Y:S02]  /*01e0*/  SGXT.U32 R10, R14, 0x1 ;  /* 0x000000010e0a781a */ /* 0x000fe40000000000 */
[C---:B------:R-:W-:Y:S01]  /*01f0*/  LOP3.LUT R14, R12.reuse, 0xfffffffe, RZ, 0xc0, !PT ;  /* 0xfffffffe0c0e7812 */ /* 0x040fe200078ec0ff */
[----:B------:R-:W-:Y:S01]  /*0200*/  IMAD.SHL.U32 R12, R12, 0x4, RZ ;  /* 0x000000040c0c7824 */ /* 0x000fe200078e00ff */
[----:B------:R-:W-:Y:S02]  /*0210*/  LOP3.LUT R7, R6, 0x18, RZ, 0xc0, !PT ;  /* 0x0000001806077812 */ /* 0x000fe400078ec0ff */
[----:B------:R-:W-:Y:S01]  /*0220*/  LOP3.LUT R11, R11, R10, R13, 0xfe, !PT ;  /* 0x0000000a0b0b7212 */ /* 0x000fe200078efe0d */
[----:B-1----:R-:W-:Y:S01]  /*0230*/  UPRMT UR4, UR5, 0x654, UR4 ;  /* 0x0000065405047896 */ /* 0x002fe20008000004 */
[----:B------:R-:W-:-:S02]  /*0240*/  LOP3.LUT R0, R0, R7, RZ, 0xfc, !PT ;  /* 0x0000000700007212 */ /* 0x000fc400078efcff */
[----:B------:R-:W-:Y:S02]  /*0250*/  IADD3 R14, R5, -R14, RZ ;  /* 0x8000000e050e7210 */ /* 0x000fe40007ffe0ff */
[----:B------:R-:W-:Y:S02]  /*0260*/  ISETP.GE.AND P1, PT, R11, 0x4, PT ;  /* 0x000000040b00780c */ /* 0x000fe40003f26270 */
[----:B------:R-:W-:Y:S01]  /*0270*/  LEA.HI R7, R7, UR4, RZ, 0x1f ;  /* 0x0000000407077c11 */ /* 0x000fe2000f8ff8ff */
[----:B------:R-:W-:Y:S01]  /*0280*/  IMAD R14, R11, 0x2, R14 ;  /* 0x000000020b0e7824 */ /* 0x000fe200078e020e */
[----:B------:R-:W-:Y:S02]  /*0290*/  LOP3.LUT R11, R12, 0xfffffff8, RZ, 0xc0, !PT ;  /* 0xfffffff80c0b7812 */ /* 0x000fe400078ec0ff */
[----:B------:R-:W-:Y:S02]  /*02a0*/  LEA R0, R0, R7, 0x2 ;  /* 0x0000000700007211 */ /* 0x000fe400078e10ff */
[----:B------:R-:W-:Y:S01]  /*02b0*/  ISETP.LT.AND P1, PT, R5, 0x8, !P1 ;  /* 0x000000080500780c */ /* 0x000fe20004f21270 */
[----:B------:R-:W-:-:S04]  /*02c0*/  IMAD.IADD R11, R14, 0x1, R11 ;  /* 0x000000010e0b7824 */ /* 0x000fc800078e020b */
[----:B----4-:R-:W-:-:S04]  /*02d0*/  IMAD.WIDE R6, R11, 0x4, R8 ;  /* 0x000000040b067825 */ /* 0x010fc800078e0208 */
[----:B------:R-:W-:Y:S01]  /*02e0*/  IMAD.MOV.U32 R9, RZ, RZ, RZ ;  /* 0x000000ffff097224 */ /* 0x000fe200078e00ff */
[----:B---3--:R1:W-:Y:S01]  /*02f0*/  STS [R0], R15 ;  /* 0x0000000f00007388 */ /* 0x0083e20000000800 */
[----:B------:R-:W-:Y:S06]  /*0300*/  BAR.SYNC.DEFER_BLOCKING 0x0 ;  /* 0x0000000000007b1d */ /* 0x000fec0000010000 */
[----:B------:R-:W2:Y:S01]  /*0310*/  @P1 LDG.E.EL R9, desc[UR6][R6.64] ;  /* 0x0000000606091981 */ /* 0x000ea2000c2e1900 */
[----:B------:R-:W-:Y:S01]  /*0320*/  SHF.R.U32.HI R5, RZ, 0x1, R4 ;  /* 0x00000001ff057819 */ /* 0x000fe20000011604 */
[----:B------:R-:W-:Y:S03]  /*0330*/  BSSY B0, `(.L_x_0) ;  /* 0x000001a000007945 */ /* 0x000fe60003800000 */
[----:B------:R-:W-:-:S02]  /*0340*/  LOP3.LUT R8, R5, 0xc, RZ, 0xc0, !PT ;  /* 0x0000000c05087812 */ /* 0x000fc400078ec0ff */
[----:B------:R-:W-:-:S03]  /*0350*/  LOP3.LUT R5, R4, 0x1f, RZ, 0xc0, !PT ;  /* 0x0000001f04057812 */ /* 0x000fc600078ec0ff */
[----:B------:R-:W-:-:S04]  /*0360*/  VIADD R8, R8, UR4 ;  /* 0x0000000408087c36 */ /* 0x000fc80008000000 */
[----:B------:R-:W-:-:S06]  /*0370*/  IMAD R8, R5, 0x4, R8 ;  /* 0x0000000405087824 */ /* 0x000fcc00078e0208 */
[----:B------:R-:W1:Y:S01]  /*0380*/  LDS R8, [R8] ;  /* 0x0000000008087984 */ /* 0x000e620000000800 */
[----:B--2---:R-:W-:-:S05]  /*0390*/  FADD.FTZ R11, |R9|, -RZ ;  /* 0x800000ff090b7221 */ /* 0x004fca0000010200 */
[----:B------:R-:W-:-:S13]  /*03a0*/  FSETP.GE.AND P1, PT, R11, 0.60000002384185791016, PT ;  /* 0x3f19999a0b00780b */ /* 0x000fda0003f26000 */
[----:B-1----:R-:W-:Y:S05]  /*03b0*/  @!P1 BRA `(.L_x_1) ;  /* 0x0000000000289947 */ /* 0x002fea0003800000 */
[C---:B------:R-:W-:Y:S01]  /*03c0*/  FMUL R0, R11.reuse, 2.8853900432586669922 ;  /* 0x4038aa3b0b007820 */ /* 0x040fe20000400000 */
[----:B------:R-:W-:Y:S01]  /*03d0*/  IMAD.MOV.U32 R7, RZ, RZ, 0x3f800000 ;  /* 0x3f800000ff077424 */ /* 0x000fe200078e00ff */
[----:B------:R-:W-:-:S04]  /*03e0*/  FSETP.GE.AND P1, PT, R11, 9.010913848876953125, PT ;  /* 0x41102cb40b00780b */ /* 0x000fc80003f26000 */
[----:B------:R-:W1:Y:S02]  /*03f0*/  MUFU.EX2 R0, R0 ;  /* 0x0000000000007308 */ /* 0x000e640000000800 */
[----:B-1----:R-:W-:-:S06]  /*0400*/  FADD R6, R0, 1 ;  /* 0x3f80000000067421 */ /* 0x002fcc0000000000 */
[----:B------:R-:W1:Y:S02]  /*0410*/  MUFU.RCP R6, R6 ;  /* 0x0000000600067308 */ /* 0x000e640000001000 */
[----:B-1----:R-:W-:-:S05]  /*0420*/  FFMA.FTZ R7, R6, -2, R7 ;  /* 0xc000000006077823 */ /* 0x002fca0000010007 */
[----:B------:R-:W-:-:S04]  /*0430*/  FSEL R12, R7, 1, !P1 ;  /* 0x3f800000070c7808 */ /* 0x000fc80004800000 */
[----:B------:R-:W-:Y:S01]  /*0440*/  LOP3.LUT R9, R12, 0x80000000, R9, 0xf8, !PT ;  /* 0x800000000c097812 */ /* 0x000fe200078ef809 */
[----:B------:R-:W-:Y:S06]  /*0450*/  BRA `(.L_x_2) ;  /* 0x00000000001c7947 */ /* 0x000fec0003800000 */
.L_x_1:
[----:B------:R-:W-:Y:S01]  /*0460*/  HFMA2.MMA R0, -RZ, RZ, 1.125, -9232 ;  /* 0x3c80f082ff007435 */ /* 0x000fe200000001ff */
[----:B------:R-:W-:-:S09]  /*0470*/  FMUL R7, R9, R9 ;  /* 0x0000000909077220 */ /* 0x000fd20000400000 */
[----:B------:R-:W-:-:S04]  /*0480*/  FFMA.FTZ R0, R7, R0, -0.052303962409496307373 ;  /* 0xbd563cae07007423 */ /* 0x000fc80000010000 */
[----:B------:R-:W-:-:S04]  /*0490*/  FFMA.FTZ R0, R7, R0, 0.1331529766321182251 ;  /* 0x3e08594107007423 */ /* 0x000fc80000010000 */
[----:B------:R-:W-:-:S04]  /*04a0*/  FFMA.FTZ R0, R7, R0, -0.33332768082618713379 ;  /* 0xbeaaa9ed07007423 */ /* 0x000fc80000010000 */
[----:B------:R-:W-:-:S04]  /*04b0*/  FFMA.FTZ R0, R7, R0, RZ ;  /* 0x0000000007007223 */ /* 0x000fc800000100ff */
[----:B------:R-:W-:-:S07]  /*04c0*/  FFMA.FTZ R9, R0, R9, R9 ;  /* 0x0000000900097223 */ /* 0x000fce0000010009 */
.L_x_2:
[----:B------:R-:W-:Y:S05]  /*04d0*/  BSYNC B0 ;  /* 0x0000000000007941 */ /* 0x000fea0003800000 */
.L_x_0:
[----:B------:R-:W-:Y:S01]  /*04e0*/  FMUL R9, R9, 1.4426950216293334961 ;  /* 0x3fb8aa3b09097820 */ /* 0x000fe20000400000 */
[----:B------:R-:W-:Y:S01]  /*04f0*/  BAR.SYNC.DEFER_BLOCKING 0x0 ;  /* 0x0000000000007b1d */ /* 0x000fe20000010000 */
[----:B------:R-:W-:Y:S01]  /*0500*/  IMAD.SHL.U32 R4, R4, 0x4, RZ ;  /* 0x0000000404047824 */ /* 0x000fe200078e00ff */
[----:B------:R-:W-:Y:S02]  /*0510*/  LOP3.LUT R0, R5, 0x1c, RZ, 0xc0, !PT ;  /* 0x0000001c05007812 */ /* 0x000fe400078ec0ff */
[----:B------:R-:W-:Y:S02]  /*0520*/  FSETP.GEU.AND P1, PT, R9, -126, PT ;  /* 0xc2fc00000900780b */ /* 0x000fe40003f2e000 */
[----:B------:R-:W-:Y:S01]  /*0530*/  LOP3.LUT R4, R4, 0x1c, RZ, 0xc0, !PT ;  /* 0x0000001c04047812 */ /* 0x000fe200078ec0ff */
[----:B------:R-:W-:-:S03]  /*0540*/  VIADD R0, R0, UR4 ;  /* 0x0000000400007c36 */ /* 0x000fc60008000000 */
[----:B------:R-:W-:Y:S01]  /*0550*/  LOP3.LUT R10, R13, R4, R10, 0xfe, !PT ;  /* 0x000000040d0a7212 */ /* 0x000fe200078efe0a */
[----:B------:R-:W-:Y:S02]  /*0560*/  VIADD R11, R4, UR4 ;  /* 0x00000004040b7c36 */ /* 0x000fe40008000000 */
[----:B------:R-:W-:-:S03]  /*0570*/  IMAD R0, R5, 0x4, R0 ;  /* 0x0000000405007824 */ /* 0x000fc600078e0200 */
[----:B------:R-:W-:Y:S01]  /*0580*/  LEA R11, R10, R11, 0x2 ;  /* 0x0000000b0a0b7211 */ /* 0x000fe200078e10ff */
[----:B------:R-:W-:-:S04]  /*0590*/  @!P1 FMUL R9, R9, 0.5 ;  /* 0x3f00000009099820 */ /* 0x000fc80000400000 */
[----:B------:R-:W1:Y:S02]  /*05a0*/  MUFU.EX2 R7, R9 ;  /* 0x0000000900077308 */ /* 0x000e640000000800 */
[----:B-1----:R-:W-:-:S04]  /*05b0*/  @!P1 FMUL R7, R7, R7 ;  /* 0x0000000707079220 */ /* 0x002fc80000400000 */
[----:B------:R-:W-:-:S05]  /*05c0*/  FMUL R8, R8, R7 ;  /* 0x0000000708087220 */ /* 0x000fca0000400000 */
[----:B------:R1:W-:Y:S01]  /*05d0*/  STS [R11], R8 ;  /* 0x000000080b007388 */ /* 0x0003e20000000800 */
[----:B------:R-:W-:Y:S06]  /*05e0*/  BAR.SYNC.DEFER_BLOCKING 0x0 ;  /* 0x0000000000007b1d */ /* 0x000fec0000010000 */
[----:B-1----:R-:W-:Y:S05]  /*05f0*/  @!P0 EXIT ;  /* 0x000000000000894d */ /* 0x002fea0003800000 */
[----:B------:R-:W0:Y:S01]  /*0600*/  LDS R7, [R0] ;  /* 0x0000000000077984 */ /* 0x000e220000000800 */
[----:B------:R-:W1:Y:S01]  /*0610*/  LDC.64 R4, c[0x0][0x220] ;  /* 0x00008800ff047b82 */ /* 0x000e620000000a00 */
[----:B------:R-:W-:-:S04]  /*0620*/  IMAD R3, R3, 0x4, R2 ;  /* 0x0000000403037824 */ /* 0x000fc800078e0202 */
[----:B-1----:R-:W-:-:S05]  /*0630*/  IMAD.WIDE R2, R3, 0x4, R4 ;  /* 0x0000000403027825 */ /* 0x002fca00078e0204 */
[----:B0-----:R-:W-:Y:S01]  /*0640*/  STG.E desc[UR6][R2.64], R7 ;  /* 0x0000000702007986 */ /* 0x001fe2000c101906 */
[----:B------:R-:W-:Y:S05]  /*0650*/  EXIT ;  /* 0x000000000000794d */ /* 0x000fea0003800000 */
.L_x_3:
[----:B------:R-:W-:-:S00]  /*0660*/  BRA `(.L_x_3) ;  /* 0xfffffffc00fc7947 */ /* 0x000fc0000383ffff */
[----:B------:R-:W-:-:S00]  /*0670*/  NOP ;  /* 0x0000000000007918 */ /* 0x000fc00000000000 */
        /* <DEDUP_REMOVED lines=8> */
.L_x_4:


//--------------------- .nv.global.init           --------------------------
	.section	.nv.global.init,"aw",@progbits
.nv.global.init:
	.type		_$_str,@object
	.size		_$_str,(.L_0 - _$_str)
_$_str:
        /*0000*/ 	.byte	0x5f, 0x5f, 0x43, 0x55, 0x44, 0x41, 0x5f, 0x46, 0x54, 0x5a, 0x00
.L_0:


//--------------------- .nv.shared.triton_poi_fused_exp_mul_tanh_3 --------------------------
	.section	.nv.shared.triton_poi_fused_exp_mul_tanh_3,"aw",@nobits
	.sectionflags	@""
	.align	16
	.zero		1024


//--------------------- .nv.constant0.triton_poi_fused_exp_mul_tanh_3 --------------------------
	.section	.nv.constant0.triton_poi_fused_exp_mul_tanh_3,"a",@progbits
	.sectionflags	@""
	.align	4
.nv.constant0.triton_poi_fused_exp_mul_tanh_3:
	.zero		560
